//
// Generated by NVIDIA NVVM Compiler
//
// Compiler Build ID: CL-36424714
// Cuda compilation tools, release 13.0, V13.0.88
// Based on NVVM 20.0.0
//

.version 9.0
.target sm_100
.address_size 64

	// .globl	_Z6addGpuPKdS0_Pdi

.visible .entry _Z6addGpuPKdS0_Pdi(
	.param .u64 .ptr .align 1 _Z6addGpuPKdS0_Pdi_param_0,
	.param .u64 .ptr .align 1 _Z6addGpuPKdS0_Pdi_param_1,
	.param .u64 .ptr .align 1 _Z6addGpuPKdS0_Pdi_param_2,
	.param .u32 _Z6addGpuPKdS0_Pdi_param_3
)
{
	.reg .pred 	%p<2>;
	.reg .b32 	%r<6>;
	.reg .b64 	%rd<11>;
	.reg .b64 	%fd<4>;

	ld.param.u64 	%rd1, [_Z6addGpuPKdS0_Pdi_param_0];
	ld.param.u64 	%rd2, [_Z6addGpuPKdS0_Pdi_param_1];
	ld.param.u64 	%rd3, [_Z6addGpuPKdS0_Pdi_param_2];
	ld.param.u32 	%r2, [_Z6addGpuPKdS0_Pdi_param_3];
	mov.u32 	%r3, %ntid.x;
	mov.u32 	%r4, %ctaid.x;
	mov.u32 	%r5, %tid.x;
	mad.lo.s32 	%r1, %r3, %r4, %r5;
	setp.ge.s32 	%p1, %r1, %r2;
	@%p1 bra 	$L__BB0_2;
	cvta.to.global.u64 	%rd4, %rd1;
	cvta.to.global.u64 	%rd5, %rd2;
	cvta.to.global.u64 	%rd6, %rd3;
	mul.wide.s32 	%rd7, %r1, 8;
	add.s64 	%rd8, %rd4, %rd7;
	ld.global.f64 	%fd1, [%rd8];
	add.s64 	%rd9, %rd5, %rd7;
	ld.global.f64 	%fd2, [%rd9];
	add.f64 	%fd3, %fd1, %fd2;
	add.s64 	%rd10, %rd6, %rd7;
	st.global.f64 	[%rd10], %fd3;
$L__BB0_2:
	ret;

}


// ===== COMPILED SASS (sm_100) =====

	.target	sm_100

	.elftype	@"ET_EXEC"


//--------------------- .note.nv.tkinfo           --------------------------
	.section	.note.nv.tkinfo,"",@"SHT_NOTE"
	.sectionflags	@"SHF_NOTE_NV_TKINFO"
	.tkinfo
        /*0018*/ 	.word	0x00000002
        /*0030*/ 	.string	""
        /*0030*/ 	.string	"ptxas"
        /*0030*/ 	.string	"Cuda compilation tools, release 13.0, V13.0.88"
        /*0030*/ 	.string	"Build cuda_13.0.r13.0/compiler.36424714_0"
        /*0030*/ 	.string	"-arch sm_100 -m 64 "



//--------------------- .note.nv.cuinfo           --------------------------
	.section	.note.nv.cuinfo,"",@"SHT_NOTE"
	.sectionflags	@"SHF_NOTE_NV_CUINFO"
        /*0018*/ 	.short	0x0002
        /*001a*/ 	.short	0x0064
        /*001c*/ 	.short	0x0082
	.zero		2


//--------------------- .nv.info                  --------------------------
	.section	.nv.info,"",@"SHT_CUDA_INFO"
	.align	4


	//----- nvinfo : EIATTR_REGCOUNT
	.align		4
        /*0000*/ 	.byte	0x04, 0x2f
        /*0002*/ 	.short	(.L_1 - .L_0)
	.align		4
.L_0:
        /*0004*/ 	.word	index@(_Z6addGpuPKdS0_Pdi)
        /*0008*/ 	.word	0x0000000e


	//----- nvinfo : EIATTR_FRAME_SIZE
	.align		4
.L_1:
        /*000c*/ 	.byte	0x04, 0x11
        /*000e*/ 	.short	(.L_3 - .L_2)
	.align		4
.L_2:
        /*0010*/ 	.word	index@(_Z6addGpuPKdS0_Pdi)
        /*0014*/ 	.word	0x00000000


	//----- nvinfo : EIATTR_MIN_STACK_SIZE
	.align		4
.L_3:
        /*0018*/ 	.byte	0x04, 0x12
        /*001a*/ 	.short	(.L_5 - .L_4)
	.align		4
.L_4:
        /*001c*/ 	.word	index@(_Z6addGpuPKdS0_Pdi)
        /*0020*/ 	.word	0x00000000
.L_5:


//--------------------- .nv.compat                --------------------------
	.section	.nv.compat,"",@"SHT_CUDA_COMPAT_INFO"
	.align	4
        /*0000*/ 	.byte	0x02, 0x09, 0x00, 0x00, 0x02, 0x02, 0x01, 0x00, 0x02, 0x05, 0x05, 0x00, 0x03, 0x07, 0x01, 0x01
        /*0010*/ 	.byte	0x02, 0x03, 0x00, 0x00, 0x02, 0x06, 0x01, 0x00, 0x04, 0x0b, 0x08, 0x00, 0x01, 0x00, 0x00, 0x00
        /*0020*/ 	.byte	0x00, 0x00, 0x00, 0x00


//--------------------- .nv.info._Z6addGpuPKdS0_Pdi --------------------------
	.section	.nv.info._Z6addGpuPKdS0_Pdi,"",@"SHT_CUDA_INFO"
	.sectionflags	@""
	.align	4


	//----- nvinfo : EIATTR_CUDA_API_VERSION
	.align		4
        /*0000*/ 	.byte	0x04, 0x37
        /*0002*/ 	.short	(.L_7 - .L_6)
.L_6:
        /*0004*/ 	.word	0x00000082


	//----- nvinfo : EIATTR_KPARAM_INFO
	.align		4
.L_7:
        /*0008*/ 	.byte	0x04, 0x17
        /*000a*/ 	.short	(.L_9 - .L_8)
.L_8:
        /*000c*/ 	.word	0x00000000
        /*0010*/ 	.short	0x0003
        /*0012*/ 	.short	0x0018
        /*0014*/ 	.byte	0x00, 0xf0, 0x11, 0x00


	//----- nvinfo : EIATTR_KPARAM_INFO
	.align		4
.L_9:
        /*0018*/ 	.byte	0x04, 0x17
        /*001a*/ 	.short	(.L_11 - .L_10)
.L_10:
        /*001c*/ 	.word	0x00000000
        /*0020*/ 	.short	0x0002
        /*0022*/ 	.short	0x0010
        /*0024*/ 	.byte	0x00, 0xf5, 0x21, 0x00


	//----- nvinfo : EIATTR_KPARAM_INFO
	.align		4
.L_11:
        /*0028*/ 	.byte	0x04, 0x17
        /*002a*/ 	.short	(.L_13 - .L_12)
.L_12:
        /*002c*/ 	.word	0x00000000
        /*0030*/ 	.short	0x0001
        /*0032*/ 	.short	0x0008
        /*0034*/ 	.byte	0x00, 0xf5, 0x21, 0x00


	//----- nvinfo : EIATTR_KPARAM_INFO
	.align		4
.L_13:
        /*0038*/ 	.byte	0x04, 0x17
        /*003a*/ 	.short	(.L_15 - .L_14)
.L_14:
        /*003c*/ 	.word	0x00000000
        /*0040*/ 	.short	0x0000
        /*0042*/ 	.short	0x0000
        /*0044*/ 	.byte	0x00, 0xf5, 0x21, 0x00


	//----- nvinfo : EIATTR_SPARSE_MMA_MASK
	.align		4
.L_15:
        /*0048*/ 	.byte	0x03, 0x50
        /*004a*/ 	.short	0x0000


	//----- nvinfo : EIATTR_MAXREG_COUNT
	.align		4
        /*004c*/ 	.byte	0x03, 0x1b
        /*004e*/ 	.short	0x00ff


	//----- nvinfo : EIATTR_MERCURY_ISA_VERSION
	.align		4
        /*0050*/ 	.byte	0x03, 0x5f
        /*0052*/ 	.short	0x0101


	//----- nvinfo : EIATTR_VRC_CTA_INIT_COUNT
	.align		4
        /*0054*/ 	.byte	0x02, 0x4a
	.zero		1
	.zero		1


	//----- nvinfo : EIATTR_EXIT_INSTR_OFFSETS
	.align		4
        /*0058*/ 	.byte	0x04, 0x1c
        /*005a*/ 	.short	(.L_17 - .L_16)


	//   ....[0]....
.L_16:
        /*005c*/ 	.word	0x00000070


	//   ....[1]....
        /*0060*/ 	.word	0x00000130


	//----- nvinfo : EIATTR_CBANK_PARAM_SIZE
	.align		4
.L_17:
        /*0064*/ 	.byte	0x03, 0x19
        /*0066*/ 	.short	0x001c


	//----- nvinfo : EIATTR_PARAM_CBANK
	.align		4
        /*0068*/ 	.byte	0x04, 0x0a
        /*006a*/ 	.short	(.L_19 - .L_18)
	.align		4
.L_18:
        /*006c*/ 	.word	index@(.nv.constant0._Z6addGpuPKdS0_Pdi)
        /*0070*/ 	.short	0x0380
        /*0072*/ 	.short	0x001c


	//----- nvinfo : EIATTR_SW_WAR
	.align		4
.L_19:
        /*0074*/ 	.byte	0x04, 0x36
        /*0076*/ 	.short	(.L_21 - .L_20)
.L_20:
        /*0078*/ 	.word	0x00000008
.L_21:


//--------------------- .nv.callgraph             --------------------------
	.section	.nv.callgraph,"",@"SHT_CUDA_CALLGRAPH"
	.align	4
	.sectionentsize	8
	.align		4
        /*0000*/ 	.word	0x00000000
	.align		4
        /*0004*/ 	.word	0xffffffff
	.align		4
        /*0008*/ 	.word	0x00000000
	.align		4
        /*000c*/ 	.word	0xfffffffe
	.align		4
        /*0010*/ 	.word	0x00000000
	.align		4
        /*0014*/ 	.word	0xfffffffd
	.align		4
        /*0018*/ 	.word	0x00000000
	.align		4
        /*001c*/ 	.word	0xfffffffc


//--------------------- .text._Z6addGpuPKdS0_Pdi  --------------------------
	.section	.text._Z6addGpuPKdS0_Pdi,"ax",@progbits
	.align	128
        .global         _Z6addGpuPKdS0_Pdi
        .type           _Z6addGpuPKdS0_Pdi,@function
        .size           _Z6addGpuPKdS0_Pdi,(.L_x_1 - _Z6addGpuPKdS0_Pdi)
        .other          _Z6addGpuPKdS0_Pdi,@"STO_CUDA_ENTRY STV_DEFAULT"
_Z6addGpuPKdS0_Pdi:
.text._Z6addGpuPKdS0_Pdi:
[----:B------:R-:W-:Y:S01]  /*0000*/  LDC R1, c[0x0][0x37c] ;  /* 0x0000df00ff017b82 */ /* 0x000fe20000000800 */
[----:B------:R-:W0:Y:S01]  /*0010*/  S2R R11, SR_CTAID.X ;  /* 0x00000000000b7919 */ /* 0x000e220000002500 */
[----:B------:R-:W0:Y:S01]  /*0020*/  LDCU UR4, c[0x0][0x360] ;  /* 0x00006c00ff0477ac */ /* 0x000e220008000800 */
[----:B------:R-:W0:Y:S01]  /*0030*/  S2R R0, SR_TID.X ;  /* 0x0000000000007919 */ /* 0x000e220000002100 */
[----:B------:R-:W1:Y:S01]  /*0040*/  LDCU UR5, c[0x0][0x398] ;  /* 0x00007300ff0577ac */ /* 0x000e620008000800 */
[----:B0-----:R-:W-:-:S05]  /*0050*/  IMAD R11, R11, UR4, R0 ;  /* 0x000000040b0b7c24 */ /* 0x001fca000f8e0200 */
[----:B-1----:R-:W-:-:S13]  /*0060*/  ISETP.GE.AND P0, PT, R11, UR5, PT ;  /* 0x000000050b007c0c */ /* 0x002fda000bf06270 */
[----:B------:R-:W-:Y:S05]  /*0070*/  @P0 EXIT ;  /* 0x000000000000094d */ /* 0x000fea0003800000 */
[----:B------:R-:W0:Y:S01]  /*0080*/  LDC.64 R2, c[0x0][0x380] ;  /* 0x0000e000ff027b82 */ /* 0x000e220000000a00 */
[----:B------:R-:W1:Y:S07]  /*0090*/  LDCU.64 UR4, c[0x0][0x358] ;  /* 0x00006b00ff0477ac */ /* 0x000e6e0008000a00 */
[----:B------:R-:W2:Y:S08]  /*00a0*/  LDC.64 R4, c[0x0][0x388] ;  /* 0x0000e200ff047b82 */ /* 0x000eb00000000a00 */
[----:B------:R-:W3:Y:S01]  /*00b0*/  LDC.64 R8, c[0x0][0x390] ;  /* 0x0000e400ff087b82 */ /* 0x000ee20000000a00 */
[----:B0-----:R-:W-:-:S06]  /*00c0*/  IMAD.WIDE R2, R11, 0x8, R2 ;  /* 0x000000080b027825 */ /* 0x001fcc00078e0202 */
[----:B-1----:R-:W4:Y:S01]  /*00d0*/  LDG.E.64 R2, desc[UR4][R2.64] ;  /* 0x0000000402027981 */ /* 0x002f22000c1e1b00 */
[----:B--2---:R-:W-:-:S06]  /*00e0*/  IMAD.WIDE R4, R11, 0x8, R4 ;  /* 0x000000080b047825 */ /* 0x004fcc00078e0204 */
[----:B------:R-:W4:Y:S01]  /*00f0*/  LDG.E.64 R4, desc[UR4][R4.64] ;  /* 0x0000000404047981 */ /* 0x000f22000c1e1b00 */
[----:B---3--:R-:W-:Y:S01]  /*0100*/  IMAD.WIDE R8, R11, 0x8, R8 ;  /* 0x000000080b087825 */ /* 0x008fe200078e0208 */
[----:B----4-:R-:W-:-:S07]  /*0110*/  DADD R6, R2, R4 ;  /* 0x0000000002067229 */ /* 0x010fce0000000004 */
[----:B------:R-:W-:Y:S01]  /*0120*/  STG.E.64 desc[UR4][R8.64], R6 ;  /* 0x0000000608007986 */ /* 0x000fe2000c101b04 */
[----:B------:R-:W-:Y:S05]  /*0130*/  EXIT ;  /* 0x000000000000794d */ /* 0x000fea0003800000 */
.L_x_0:
[----:B------:R-:W-:-:S00]  /*0140*/  BRA `(.L_x_0) ;  /* 0xfffffffc00fc7947 */ /* 0x000fc0000383ffff */
[----:B------:R-:W-:-:S00]  /*0150*/  NOP ;  /* 0x0000000000007918 */ /* 0x000fc00000000000 */
        /* <DEDUP_REMOVED lines=10> */
.L_x_1:


//--------------------- .nv.shared.reserved.0     --------------------------
	.section	.nv.shared.reserved.0,"aw",@nobits
	.weak		__nv_reservedSMEM_offset_0_alias
	.size		__nv_reservedSMEM_offset_0_alias, 0, 64
	.other		__nv_reservedSMEM_offset_0_alias,@"STO_CUDA_RESERVED_SHARED STV_DEFAULT"
__nv_reservedSMEM_offset_0_alias:
	.zero		0
	.zero		64


//--------------------- .nv.constant0._Z6addGpuPKdS0_Pdi --------------------------
	.section	.nv.constant0._Z6addGpuPKdS0_Pdi,"a",@progbits
	.sectionflags	@""
	.align	4
.nv.constant0._Z6addGpuPKdS0_Pdi:
	.zero		924


//--------------------- SYMBOLS --------------------------

	.type		.nv.reservedSmem.offset0,@object
	.size		.nv.reservedSmem.offset0,0x4
